//
// Generated by NVIDIA NVVM Compiler
//
// Compiler Build ID: CL-36424714
// Cuda compilation tools, release 13.0, V13.0.88
// Based on NVVM 20.0.0
//

.version 9.0
.target sm_100
.address_size 64

	// .globl	_ZN3nnn8kernel2dEPN4test2P2ES2_S2_

.visible .entry _ZN3nnn8kernel2dEPN4test2P2ES2_S2_(
	.param .u64 .ptr .align 1 _ZN3nnn8kernel2dEPN4test2P2ES2_S2__param_0,
	.param .u64 .ptr .align 1 _ZN3nnn8kernel2dEPN4test2P2ES2_S2__param_1,
	.param .u64 .ptr .align 1 _ZN3nnn8kernel2dEPN4test2P2ES2_S2__param_2
)
{
	.reg .b32 	%r<8>;
	.reg .b64 	%rd<11>;

	ld.param.u64 	%rd1, [_ZN3nnn8kernel2dEPN4test2P2ES2_S2__param_0];
	ld.param.u64 	%rd2, [_ZN3nnn8kernel2dEPN4test2P2ES2_S2__param_1];
	ld.param.u64 	%rd3, [_ZN3nnn8kernel2dEPN4test2P2ES2_S2__param_2];
	cvta.to.global.u64 	%rd4, %rd3;
	cvta.to.global.u64 	%rd5, %rd2;
	cvta.to.global.u64 	%rd6, %rd1;
	mov.u32 	%r1, %tid.x;
	mul.wide.u32 	%rd7, %r1, 8;
	add.s64 	%rd8, %rd6, %rd7;
	ld.global.u32 	%r2, [%rd8];
	add.s64 	%rd9, %rd5, %rd7;
	ld.global.u32 	%r3, [%rd9];
	add.s32 	%r4, %r3, %r2;
	add.s64 	%rd10, %rd4, %rd7;
	st.global.u32 	[%rd10], %r4;
	ld.global.u32 	%r5, [%rd8+4];
	ld.global.u32 	%r6, [%rd9+4];
	add.s32 	%r7, %r6, %r5;
	st.global.u32 	[%rd10+4], %r7;
	ret;

}
	// .globl	_ZN3nnn12kernel2d_orgEPN4test2P2ES2_S2_
.visible .entry _ZN3nnn12kernel2d_orgEPN4test2P2ES2_S2_(
	.param .u64 .ptr .align 1 _ZN3nnn12kernel2d_orgEPN4test2P2ES2_S2__param_0,
	.param .u64 .ptr .align 1 _ZN3nnn12kernel2d_orgEPN4test2P2ES2_S2__param_1,
	.param .u64 .ptr .align 1 _ZN3nnn12kernel2d_orgEPN4test2P2ES2_S2__param_2
)
{
	.reg .b32 	%r<8>;
	.reg .b64 	%rd<11>;

	ld.param.u64 	%rd1, [_ZN3nnn12kernel2d_orgEPN4test2P2ES2_S2__param_0];
	ld.param.u64 	%rd2, [_ZN3nnn12kernel2d_orgEPN4test2P2ES2_S2__param_1];
	ld.param.u64 	%rd3, [_ZN3nnn12kernel2d_orgEPN4test2P2ES2_S2__param_2];
	cvta.to.global.u64 	%rd4, %rd3;
	cvta.to.global.u64 	%rd5, %rd2;
	cvta.to.global.u64 	%rd6, %rd1;
	mov.u32 	%r1, %tid.x;
	mul.wide.u32 	%rd7, %r1, 8;
	add.s64 	%rd8, %rd6, %rd7;
	ld.global.u32 	%r2, [%rd8];
	add.s64 	%rd9, %rd5, %rd7;
	ld.global.u32 	%r3, [%rd9];
	add.s32 	%r4, %r3, %r2;
	add.s64 	%rd10, %rd4, %rd7;
	st.global.u32 	[%rd10], %r4;
	ld.global.u32 	%r5, [%rd8+4];
	ld.global.u32 	%r6, [%rd9+4];
	add.s32 	%r7, %r6, %r5;
	st.global.u32 	[%rd10+4], %r7;
	ret;

}
	// .globl	_ZN3nnn10kernel2d_2EPNS_3PP2ES1_S1_
.visible .entry _ZN3nnn10kernel2d_2EPNS_3PP2ES1_S1_(
	.param .u64 .ptr .align 1 _ZN3nnn10kernel2d_2EPNS_3PP2ES1_S1__param_0,
	.param .u64 .ptr .align 1 _ZN3nnn10kernel2d_2EPNS_3PP2ES1_S1__param_1,
	.param .u64 .ptr .align 1 _ZN3nnn10kernel2d_2EPNS_3PP2ES1_S1__param_2
)
{
	.reg .b32 	%r<8>;
	.reg .b64 	%rd<11>;

	ld.param.u64 	%rd1, [_ZN3nnn10kernel2d_2EPNS_3PP2ES1_S1__param_0];
	ld.param.u64 	%rd2, [_ZN3nnn10kernel2d_2EPNS_3PP2ES1_S1__param_1];
	ld.param.u64 	%rd3, [_ZN3nnn10kernel2d_2EPNS_3PP2ES1_S1__param_2];
	cvta.to.global.u64 	%rd4, %rd3;
	cvta.to.global.u64 	%rd5, %rd2;
	cvta.to.global.u64 	%rd6, %rd1;
	mov.u32 	%r1, %tid.x;
	mul.wide.u32 	%rd7, %r1, 8;
	add.s64 	%rd8, %rd6, %rd7;
	ld.global.u32 	%r2, [%rd8];
	add.s64 	%rd9, %rd5, %rd7;
	ld.global.u32 	%r3, [%rd9];
	add.s32 	%r4, %r3, %r2;
	add.s64 	%rd10, %rd4, %rd7;
	st.global.u32 	[%rd10], %r4;
	ld.global.u32 	%r5, [%rd8+4];
	ld.global.u32 	%r6, [%rd9+4];
	add.s32 	%r7, %r6, %r5;
	st.global.u32 	[%rd10+4], %r7;
	ret;

}
	// .globl	_ZN3nnn11kerneel_intEPiS0_S0_
.visible .entry _ZN3nnn11kerneel_intEPiS0_S0_(
	.param .u64 .ptr .align 1 _ZN3nnn11kerneel_intEPiS0_S0__param_0,
	.param .u64 .ptr .align 1 _ZN3nnn11kerneel_intEPiS0_S0__param_1,
	.param .u64 .ptr .align 1 _ZN3nnn11kerneel_intEPiS0_S0__param_2
)
{
	.reg .b32 	%r<5>;
	.reg .b64 	%rd<11>;

	ld.param.u64 	%rd1, [_ZN3nnn11kerneel_intEPiS0_S0__param_0];
	ld.param.u64 	%rd2, [_ZN3nnn11kerneel_intEPiS0_S0__param_1];
	ld.param.u64 	%rd3, [_ZN3nnn11kerneel_intEPiS0_S0__param_2];
	cvta.to.global.u64 	%rd4, %rd3;
	cvta.to.global.u64 	%rd5, %rd2;
	cvta.to.global.u64 	%rd6, %rd1;
	mov.u32 	%r1, %tid.x;
	mul.wide.u32 	%rd7, %r1, 4;
	add.s64 	%rd8, %rd6, %rd7;
	ld.global.u32 	%r2, [%rd8];
	add.s64 	%rd9, %rd5, %rd7;
	ld.global.u32 	%r3, [%rd9];
	add.s32 	%r4, %r3, %r2;
	add.s64 	%rd10, %rd4, %rd7;
	st.global.u32 	[%rd10], %r4;
	ret;

}


// ===== COMPILED SASS (sm_100) =====

	.target	sm_100

	.elftype	@"ET_EXEC"


//--------------------- .note.nv.tkinfo           --------------------------
	.section	.note.nv.tkinfo,"",@"SHT_NOTE"
	.sectionflags	@"SHF_NOTE_NV_TKINFO"
	.tkinfo
        /*0018*/ 	.word	0x00000002
        /*0030*/ 	.string	""
        /*0030*/ 	.string	"ptxas"
        /*0030*/ 	.string	"Cuda compilation tools, release 13.0, V13.0.88"
        /*0030*/ 	.string	"Build cuda_13.0.r13.0/compiler.36424714_0"
        /*0030*/ 	.string	"-arch sm_100 -m 64 "



//--------------------- .note.nv.cuinfo           --------------------------
	.section	.note.nv.cuinfo,"",@"SHT_NOTE"
	.sectionflags	@"SHF_NOTE_NV_CUINFO"
        /*0018*/ 	.short	0x0002
        /*001a*/ 	.short	0x0064
        /*001c*/ 	.short	0x0082
	.zero		2


//--------------------- .nv.info                  --------------------------
	.section	.nv.info,"",@"SHT_CUDA_INFO"
	.align	4


	//----- nvinfo : EIATTR_REGCOUNT
	.align		4
        /*0000*/ 	.byte	0x04, 0x2f
        /*0002*/ 	.short	(.L_1 - .L_0)
	.align		4
.L_0:
        /*0004*/ 	.word	index@(_ZN3nnn8kernel2dEPN4test2P2ES2_S2_)
        /*0008*/ 	.word	0x0000000e


	//----- nvinfo : EIATTR_FRAME_SIZE
	.align		4
.L_1:
        /*000c*/ 	.byte	0x04, 0x11
        /*000e*/ 	.short	(.L_3 - .L_2)
	.align		4
.L_2:
        /*0010*/ 	.word	index@(_ZN3nnn8kernel2dEPN4test2P2ES2_S2_)
        /*0014*/ 	.word	0x00000000


	//----- nvinfo : EIATTR_REGCOUNT
	.align		4
.L_3:
        /*0018*/ 	.byte	0x04, 0x2f
        /*001a*/ 	.short	(.L_5 - .L_4)
	.align		4
.L_4:
        /*001c*/ 	.word	index@(_ZN3nnn12kernel2d_orgEPN4test2P2ES2_S2_)
        /*0020*/ 	.word	0x0000000e


	//----- nvinfo : EIATTR_FRAME_SIZE
	.align		4
.L_5:
        /*0024*/ 	.byte	0x04, 0x11
        /*0026*/ 	.short	(.L_7 - .L_6)
	.align		4
.L_6:
        /*0028*/ 	.word	index@(_ZN3nnn12kernel2d_orgEPN4test2P2ES2_S2_)
        /*002c*/ 	.word	0x00000000


	//----- nvinfo : EIATTR_REGCOUNT
	.align		4
.L_7:
        /*0030*/ 	.byte	0x04, 0x2f
        /*0032*/ 	.short	(.L_9 - .L_8)
	.align		4
.L_8:
        /*0034*/ 	.word	index@(_ZN3nnn10kernel2d_2EPNS_3PP2ES1_S1_)
        /*0038*/ 	.word	0x0000000e


	//----- nvinfo : EIATTR_FRAME_SIZE
	.align		4
.L_9:
        /*003c*/ 	.byte	0x04, 0x11
        /*003e*/ 	.short	(.L_11 - .L_10)
	.align		4
.L_10:
        /*0040*/ 	.word	index@(_ZN3nnn10kernel2d_2EPNS_3PP2ES1_S1_)
        /*0044*/ 	.word	0x00000000


	//----- nvinfo : EIATTR_REGCOUNT
	.align		4
.L_11:
        /*0048*/ 	.byte	0x04, 0x2f
        /*004a*/ 	.short	(.L_13 - .L_12)
	.align		4
.L_12:
        /*004c*/ 	.word	index@(_ZN3nnn11kerneel_intEPiS0_S0_)
        /*0050*/ 	.word	0x0000000c


	//----- nvinfo : EIATTR_FRAME_SIZE
	.align		4
.L_13:
        /*0054*/ 	.byte	0x04, 0x11
        /*0056*/ 	.short	(.L_15 - .L_14)
	.align		4
.L_14:
        /*0058*/ 	.word	index@(_ZN3nnn11kerneel_intEPiS0_S0_)
        /*005c*/ 	.word	0x00000000


	//----- nvinfo : EIATTR_MIN_STACK_SIZE
	.align		4
.L_15:
        /*0060*/ 	.byte	0x04, 0x12
        /*0062*/ 	.short	(.L_17 - .L_16)
	.align		4
.L_16:
        /*0064*/ 	.word	index@(_ZN3nnn11kerneel_intEPiS0_S0_)
        /*0068*/ 	.word	0x00000000


	//----- nvinfo : EIATTR_MIN_STACK_SIZE
	.align		4
.L_17:
        /*006c*/ 	.byte	0x04, 0x12
        /*006e*/ 	.short	(.L_19 - .L_18)
	.align		4
.L_18:
        /*0070*/ 	.word	index@(_ZN3nnn10kernel2d_2EPNS_3PP2ES1_S1_)
        /*0074*/ 	.word	0x00000000


	//----- nvinfo : EIATTR_MIN_STACK_SIZE
	.align		4
.L_19:
        /*0078*/ 	.byte	0x04, 0x12
        /*007a*/ 	.short	(.L_21 - .L_20)
	.align		4
.L_20:
        /*007c*/ 	.word	index@(_ZN3nnn12kernel2d_orgEPN4test2P2ES2_S2_)
        /*0080*/ 	.word	0x00000000


	//----- nvinfo : EIATTR_MIN_STACK_SIZE
	.align		4
.L_21:
        /*0084*/ 	.byte	0x04, 0x12
        /*0086*/ 	.short	(.L_23 - .L_22)
	.align		4
.L_22:
        /*0088*/ 	.word	index@(_ZN3nnn8kernel2dEPN4test2P2ES2_S2_)
        /*008c*/ 	.word	0x00000000
.L_23:


//--------------------- .nv.compat                --------------------------
	.section	.nv.compat,"",@"SHT_CUDA_COMPAT_INFO"
	.align	4
        /*0000*/ 	.byte	0x02, 0x09, 0x00, 0x00, 0x02, 0x02, 0x01, 0x00, 0x02, 0x05, 0x05, 0x00, 0x03, 0x07, 0x01, 0x01
        /*0010*/ 	.byte	0x02, 0x03, 0x00, 0x00, 0x02, 0x06, 0x01, 0x00, 0x04, 0x0b, 0x08, 0x00, 0x09, 0x00, 0x00, 0x00
        /*0020*/ 	.byte	0x00, 0x00, 0x00, 0x00


//--------------------- .nv.info._ZN3nnn11kerneel_intEPiS0_S0_ --------------------------
	.section	.nv.info._ZN3nnn11kerneel_intEPiS0_S0_,"",@"SHT_CUDA_INFO"
	.sectionflags	@""
	.align	4


	//----- nvinfo : EIATTR_CUDA_API_VERSION
	.align		4
        /*0000*/ 	.byte	0x04, 0x37
        /*0002*/ 	.short	(.L_25 - .L_24)
.L_24:
        /*0004*/ 	.word	0x00000082


	//----- nvinfo : EIATTR_KPARAM_INFO
	.align		4
.L_25:
        /*0008*/ 	.byte	0x04, 0x17
        /*000a*/ 	.short	(.L_27 - .L_26)
.L_26:
        /*000c*/ 	.word	0x00000000
        /*0010*/ 	.short	0x0002
        /*0012*/ 	.short	0x0010
        /*0014*/ 	.byte	0x00, 0xf5, 0x21, 0x00


	//----- nvinfo : EIATTR_KPARAM_INFO
	.align		4
.L_27:
        /*0018*/ 	.byte	0x04, 0x17
        /*001a*/ 	.short	(.L_29 - .L_28)
.L_28:
        /*001c*/ 	.word	0x00000000
        /*0020*/ 	.short	0x0001
        /*0022*/ 	.short	0x0008
        /*0024*/ 	.byte	0x00, 0xf5, 0x21, 0x00


	//----- nvinfo : EIATTR_KPARAM_INFO
	.align		4
.L_29:
        /*0028*/ 	.byte	0x04, 0x17
        /*002a*/ 	.short	(.L_31 - .L_30)
.L_30:
        /*002c*/ 	.word	0x00000000
        /*0030*/ 	.short	0x0000
        /*0032*/ 	.short	0x0000
        /*0034*/ 	.byte	0x00, 0xf5, 0x21, 0x00


	//----- nvinfo : EIATTR_SPARSE_MMA_MASK
	.align		4
.L_31:
        /*0038*/ 	.byte	0x03, 0x50
        /*003a*/ 	.short	0x0000


	//----- nvinfo : EIATTR_MAXREG_COUNT
	.align		4
        /*003c*/ 	.byte	0x03, 0x1b
        /*003e*/ 	.short	0x00ff


	//----- nvinfo : EIATTR_MERCURY_ISA_VERSION
	.align		4
        /*0040*/ 	.byte	0x03, 0x5f
        /*0042*/ 	.short	0x0101


	//----- nvinfo : EIATTR_VRC_CTA_INIT_COUNT
	.align		4
        /*0044*/ 	.byte	0x02, 0x4a
	.zero		1
	.zero		1


	//----- nvinfo : EIATTR_EXIT_INSTR_OFFSETS
	.align		4
        /*0048*/ 	.byte	0x04, 0x1c
        /*004a*/ 	.short	(.L_33 - .L_32)


	//   ....[0]....
.L_32:
        /*004c*/ 	.word	0x000000d0


	//----- nvinfo : EIATTR_CBANK_PARAM_SIZE
	.align		4
.L_33:
        /*0050*/ 	.byte	0x03, 0x19
        /*0052*/ 	.short	0x0018


	//----- nvinfo : EIATTR_PARAM_CBANK
	.align		4
        /*0054*/ 	.byte	0x04, 0x0a
        /*0056*/ 	.short	(.L_35 - .L_34)
	.align		4
.L_34:
        /*0058*/ 	.word	index@(.nv.constant0._ZN3nnn11kerneel_intEPiS0_S0_)
        /*005c*/ 	.short	0x0380
        /*005e*/ 	.short	0x0018


	//----- nvinfo : EIATTR_SW_WAR
	.align		4
.L_35:
        /*0060*/ 	.byte	0x04, 0x36
        /*0062*/ 	.short	(.L_37 - .L_36)
.L_36:
        /*0064*/ 	.word	0x00000008
.L_37:


//--------------------- .nv.info._ZN3nnn10kernel2d_2EPNS_3PP2ES1_S1_ --------------------------
	.section	.nv.info._ZN3nnn10kernel2d_2EPNS_3PP2ES1_S1_,"",@"SHT_CUDA_INFO"
	.sectionflags	@""
	.align	4


	//----- nvinfo : EIATTR_CUDA_API_VERSION
	.align		4
        /*0000*/ 	.byte	0x04, 0x37
        /*0002*/ 	.short	(.L_39 - .L_38)
.L_38:
        /*0004*/ 	.word	0x00000082


	//----- nvinfo : EIATTR_KPARAM_INFO
	.align		4
.L_39:
        /*0008*/ 	.byte	0x04, 0x17
        /*000a*/ 	.short	(.L_41 - .L_40)
.L_40:
        /*000c*/ 	.word	0x00000000
        /*0010*/ 	.short	0x0002
        /*0012*/ 	.short	0x0010
        /*0014*/ 	.byte	0x00, 0xf5, 0x21, 0x00


	//----- nvinfo : EIATTR_KPARAM_INFO
	.align		4
.L_41:
        /*0018*/ 	.byte	0x04, 0x17
        /*001a*/ 	.short	(.L_43 - .L_42)
.L_42:
        /*001c*/ 	.word	0x00000000
        /*0020*/ 	.short	0x0001
        /*0022*/ 	.short	0x0008
        /*0024*/ 	.byte	0x00, 0xf5, 0x21, 0x00


	//----- nvinfo : EIATTR_KPARAM_INFO
	.align		4
.L_43:
        /*0028*/ 	.byte	0x04, 0x17
        /*002a*/ 	.short	(.L_45 - .L_44)
.L_44:
        /*002c*/ 	.word	0x00000000
        /*0030*/ 	.short	0x0000
        /*0032*/ 	.short	0x0000
        /*0034*/ 	.byte	0x00, 0xf5, 0x21, 0x00


	//----- nvinfo : EIATTR_SPARSE_MMA_MASK
	.align		4
.L_45:
        /*0038*/ 	.byte	0x03, 0x50
        /*003a*/ 	.short	0x0000


	//----- nvinfo : EIATTR_MAXREG_COUNT
	.align		4
        /*003c*/ 	.byte	0x03, 0x1b
        /*003e*/ 	.short	0x00ff


	//----- nvinfo : EIATTR_MERCURY_ISA_VERSION
	.align		4
        /*0040*/ 	.byte	0x03, 0x5f
        /*0042*/ 	.short	0x0101


	//----- nvinfo : EIATTR_VRC_CTA_INIT_COUNT
	.align		4
        /*0044*/ 	.byte	0x02, 0x4a
	.zero		1
	.zero		1


	//----- nvinfo : EIATTR_EXIT_INSTR_OFFSETS
	.align		4
        /*0048*/ 	.byte	0x04, 0x1c
        /*004a*/ 	.short	(.L_47 - .L_46)


	//   ....[0]....
.L_46:
        /*004c*/ 	.word	0x00000110


	//----- nvinfo : EIATTR_CBANK_PARAM_SIZE
	.align		4
.L_47:
        /*0050*/ 	.byte	0x03, 0x19
        /*0052*/ 	.short	0x0018


	//----- nvinfo : EIATTR_PARAM_CBANK
	.align		4
        /*0054*/ 	.byte	0x04, 0x0a
        /*0056*/ 	.short	(.L_49 - .L_48)
	.align		4
.L_48:
        /*0058*/ 	.word	index@(.nv.constant0._ZN3nnn10kernel2d_2EPNS_3PP2ES1_S1_)
        /*005c*/ 	.short	0x0380
        /*005e*/ 	.short	0x0018


	//----- nvinfo : EIATTR_SW_WAR
	.align		4
.L_49:
        /*0060*/ 	.byte	0x04, 0x36
        /*0062*/ 	.short	(.L_51 - .L_50)
.L_50:
        /*0064*/ 	.word	0x00000008
.L_51:


//--------------------- .nv.info._ZN3nnn12kernel2d_orgEPN4test2P2ES2_S2_ --------------------------
	.section	.nv.info._ZN3nnn12kernel2d_orgEPN4test2P2ES2_S2_,"",@"SHT_CUDA_INFO"
	.sectionflags	@""
	.align	4


	//----- nvinfo : EIATTR_CUDA_API_VERSION
	.align		4
        /*0000*/ 	.byte	0x04, 0x37
        /*0002*/ 	.short	(.L_53 - .L_52)
.L_52:
        /*0004*/ 	.word	0x00000082


	//----- nvinfo : EIATTR_KPARAM_INFO
	.align		4
.L_53:
        /*0008*/ 	.byte	0x04, 0x17
        /*000a*/ 	.short	(.L_55 - .L_54)
.L_54:
        /*000c*/ 	.word	0x00000000
        /*0010*/ 	.short	0x0002
        /*0012*/ 	.short	0x0010
        /*0014*/ 	.byte	0x00, 0xf5, 0x21, 0x00


	//----- nvinfo : EIATTR_KPARAM_INFO
	.align		4
.L_55:
        /*0018*/ 	.byte	0x04, 0x17
        /*001a*/ 	.short	(.L_57 - .L_56)
.L_56:
        /*001c*/ 	.word	0x00000000
        /*0020*/ 	.short	0x0001
        /*0022*/ 	.short	0x0008
        /*0024*/ 	.byte	0x00, 0xf5, 0x21, 0x00


	//----- nvinfo : EIATTR_KPARAM_INFO
	.align		4
.L_57:
        /*0028*/ 	.byte	0x04, 0x17
        /*002a*/ 	.short	(.L_59 - .L_58)
.L_58:
        /*002c*/ 	.word	0x00000000
        /*0030*/ 	.short	0x0000
        /*0032*/ 	.short	0x0000
        /*0034*/ 	.byte	0x00, 0xf5, 0x21, 0x00


	//----- nvinfo : EIATTR_SPARSE_MMA_MASK
	.align		4
.L_59:
        /*0038*/ 	.byte	0x03, 0x50
        /*003a*/ 	.short	0x0000


	//----- nvinfo : EIATTR_MAXREG_COUNT
	.align		4
        /*003c*/ 	.byte	0x03, 0x1b
        /*003e*/ 	.short	0x00ff


	//----- nvinfo : EIATTR_MERCURY_ISA_VERSION
	.align		4
        /*0040*/ 	.byte	0x03, 0x5f
        /*0042*/ 	.short	0x0101


	//----- nvinfo : EIATTR_VRC_CTA_INIT_COUNT
	.align		4
        /*0044*/ 	.byte	0x02, 0x4a
	.zero		1
	.zero		1


	//----- nvinfo : EIATTR_EXIT_INSTR_OFFSETS
	.align		4
        /*0048*/ 	.byte	0x04, 0x1c
        /*004a*/ 	.short	(.L_61 - .L_60)


	//   ....[0]....
.L_60:
        /*004c*/ 	.word	0x00000110


	//----- nvinfo : EIATTR_CBANK_PARAM_SIZE
	.align		4
.L_61:
        /*0050*/ 	.byte	0x03, 0x19
        /*0052*/ 	.short	0x0018


	//----- nvinfo : EIATTR_PARAM_CBANK
	.align		4
        /*0054*/ 	.byte	0x04, 0x0a
        /*0056*/ 	.short	(.L_63 - .L_62)
	.align		4
.L_62:
        /*0058*/ 	.word	index@(.nv.constant0._ZN3nnn12kernel2d_orgEPN4test2P2ES2_S2_)
        /*005c*/ 	.short	0x0380
        /*005e*/ 	.short	0x0018


	//----- nvinfo : EIATTR_SW_WAR
	.align		4
.L_63:
        /*0060*/ 	.byte	0x04, 0x36
        /*0062*/ 	.short	(.L_65 - .L_64)
.L_64:
        /*0064*/ 	.word	0x00000008
.L_65:


//--------------------- .nv.info._ZN3nnn8kernel2dEPN4test2P2ES2_S2_ --------------------------
	.section	.nv.info._ZN3nnn8kernel2dEPN4test2P2ES2_S2_,"",@"SHT_CUDA_INFO"
	.sectionflags	@""
	.align	4


	//----- nvinfo : EIATTR_CUDA_API_VERSION
	.align		4
        /*0000*/ 	.byte	0x04, 0x37
        /*0002*/ 	.short	(.L_67 - .L_66)
.L_66:
        /*0004*/ 	.word	0x00000082


	//----- nvinfo : EIATTR_KPARAM_INFO
	.align		4
.L_67:
        /*0008*/ 	.byte	0x04, 0x17
        /*000a*/ 	.short	(.L_69 - .L_68)
.L_68:
        /*000c*/ 	.word	0x00000000
        /*0010*/ 	.short	0x0002
        /*0012*/ 	.short	0x0010
        /*0014*/ 	.byte	0x00, 0xf5, 0x21, 0x00


	//----- nvinfo : EIATTR_KPARAM_INFO
	.align		4
.L_69:
        /*0018*/ 	.byte	0x04, 0x17
        /*001a*/ 	.short	(.L_71 - .L_70)
.L_70:
        /*001c*/ 	.word	0x00000000
        /*0020*/ 	.short	0x0001
        /*0022*/ 	.short	0x0008
        /*0024*/ 	.byte	0x00, 0xf5, 0x21, 0x00


	//----- nvinfo : EIATTR_KPARAM_INFO
	.align		4
.L_71:
        /*0028*/ 	.byte	0x04, 0x17
        /*002a*/ 	.short	(.L_73 - .L_72)
.L_72:
        /*002c*/ 	.word	0x00000000
        /*0030*/ 	.short	0x0000
        /*0032*/ 	.short	0x0000
        /*0034*/ 	.byte	0x00, 0xf5, 0x21, 0x00


	//----- nvinfo : EIATTR_SPARSE_MMA_MASK
	.align		4
.L_73:
        /*0038*/ 	.byte	0x03, 0x50
        /*003a*/ 	.short	0x0000


	//----- nvinfo : EIATTR_MAXREG_COUNT
	.align		4
        /*003c*/ 	.byte	0x03, 0x1b
        /*003e*/ 	.short	0x00ff


	//----- nvinfo : EIATTR_MERCURY_ISA_VERSION
	.align		4
        /*0040*/ 	.byte	0x03, 0x5f
        /*0042*/ 	.short	0x0101


	//----- nvinfo : EIATTR_VRC_CTA_INIT_COUNT
	.align		4
        /*0044*/ 	.byte	0x02, 0x4a
	.zero		1
	.zero		1


	//----- nvinfo : EIATTR_EXIT_INSTR_OFFSETS
	.align		4
        /*0048*/ 	.byte	0x04, 0x1c
        /*004a*/ 	.short	(.L_75 - .L_74)


	//   ....[0]....
.L_74:
        /*004c*/ 	.word	0x00000110


	//----- nvinfo : EIATTR_CBANK_PARAM_SIZE
	.align		4
.L_75:
        /*0050*/ 	.byte	0x03, 0x19
        /*0052*/ 	.short	0x0018


	//----- nvinfo : EIATTR_PARAM_CBANK
	.align		4
        /*0054*/ 	.byte	0x04, 0x0a
        /*0056*/ 	.short	(.L_77 - .L_76)
	.align		4
.L_76:
        /*0058*/ 	.word	index@(.nv.constant0._ZN3nnn8kernel2dEPN4test2P2ES2_S2_)
        /*005c*/ 	.short	0x0380
        /*005e*/ 	.short	0x0018


	//----- nvinfo : EIATTR_SW_WAR
	.align		4
.L_77:
        /*0060*/ 	.byte	0x04, 0x36
        /*0062*/ 	.short	(.L_79 - .L_78)
.L_78:
        /*0064*/ 	.word	0x00000008
.L_79:


//--------------------- .nv.callgraph             --------------------------
	.section	.nv.callgraph,"",@"SHT_CUDA_CALLGRAPH"
	.align	4
	.sectionentsize	8
	.align		4
        /*0000*/ 	.word	0x00000000
	.align		4
        /*0004*/ 	.word	0xffffffff
	.align		4
        /*0008*/ 	.word	0x00000000
	.align		4
        /*000c*/ 	.word	0xfffffffe
	.align		4
        /*0010*/ 	.word	0x00000000
	.align		4
        /*0014*/ 	.word	0xfffffffd
	.align		4
        /*0018*/ 	.word	0x00000000
	.align		4
        /*001c*/ 	.word	0xfffffffc


//--------------------- .text._ZN3nnn11kerneel_intEPiS0_S0_ --------------------------
	.section	.text._ZN3nnn11kerneel_intEPiS0_S0_,"ax",@progbits
	.align	128
        .global         _ZN3nnn11kerneel_intEPiS0_S0_
        .type           _ZN3nnn11kerneel_intEPiS0_S0_,@function
        .size           _ZN3nnn11kerneel_intEPiS0_S0_,(.L_x_4 - _ZN3nnn11kerneel_intEPiS0_S0_)
        .other          _ZN3nnn11kerneel_intEPiS0_S0_,@"STO_CUDA_ENTRY STV_DEFAULT"
_ZN3nnn11kerneel_intEPiS0_S0_:
.text._ZN3nnn11kerneel_intEPiS0_S0_:
[----:B------:R-:W-:Y:S01]  /*0000*/  LDC R1, c[0x0][0x37c] ;  /* 0x0000df00ff017b82 */ /* 0x000fe20000000800 */
[----:B------:R-:W0:Y:S07]  /*0010*/  S2R R9, SR_TID.X ;  /* 0x0000000000097919 */ /* 0x000e2e0000002100 */
[----:B------:R-:W0:Y:S01]  /*0020*/  LDC.64 R2, c[0x0][0x380] ;  /* 0x0000e000ff027b82 */ /* 0x000e220000000a00 */
[----:B------:R-:W1:Y:S07]  /*0030*/  LDCU.64 UR4, c[0x0][0x358] ;  /* 0x00006b00ff0477ac */ /* 0x000e6e0008000a00 */
[----:B------:R-:W2:Y:S08]  /*0040*/  LDC.64 R4, c[0x0][0x388] ;  /* 0x0000e200ff047b82 */ /* 0x000eb00000000a00 */
[----:B------:R-:W3:Y:S01]  /*0050*/  LDC.64 R6, c[0x0][0x390] ;  /* 0x0000e400ff067b82 */ /* 0x000ee20000000a00 */
[----:B0-----:R-:W-:-:S04]  /*0060*/  IMAD.WIDE.U32 R2, R9, 0x4, R2 ;  /* 0x0000000409027825 */ /* 0x001fc800078e0002 */
[C---:B--2---:R-:W-:Y:S02]  /*0070*/  IMAD.WIDE.U32 R4, R9.reuse, 0x4, R4 ;  /* 0x0000000409047825 */ /* 0x044fe400078e0004 */
[----:B-1----:R-:W2:Y:S04]  /*0080*/  LDG.E R2, desc[UR4][R2.64] ;  /* 0x0000000402027981 */ /* 0x002ea8000c1e1900 */
[----:B------:R-:W2:Y:S01]  /*0090*/  LDG.E R5, desc[UR4][R4.64] ;  /* 0x0000000404057981 */ /* 0x000ea2000c1e1900 */
[----:B---3--:R-:W-:Y:S01]  /*00a0*/  IMAD.WIDE.U32 R6, R9, 0x4, R6 ;  /* 0x0000000409067825 */ /* 0x008fe200078e0006 */
[----:B--2---:R-:W-:-:S05]  /*00b0*/  IADD3 R9, PT, PT, R2, R5, RZ ;  /* 0x0000000502097210 */ /* 0x004fca0007ffe0ff */
[----:B------:R-:W-:Y:S01]  /*00c0*/  STG.E desc[UR4][R6.64], R9 ;  /* 0x0000000906007986 */ /* 0x000fe2000c101904 */
[----:B------:R-:W-:Y:S05]  /*00d0*/  EXIT ;  /* 0x000000000000794d */ /* 0x000fea0003800000 */
.L_x_0:
[----:B------:R-:W-:-:S00]  /*00e0*/  BRA `(.L_x_0) ;  /* 0xfffffffc00fc7947 */ /* 0x000fc0000383ffff */
[----:B------:R-:W-:-:S00]  /*00f0*/  NOP ;  /* 0x0000000000007918 */ /* 0x000fc00000000000 */
        /* <DEDUP_REMOVED lines=8> */
.L_x_4:


//--------------------- .text._ZN3nnn10kernel2d_2EPNS_3PP2ES1_S1_ --------------------------
	.section	.text._ZN3nnn10kernel2d_2EPNS_3PP2ES1_S1_,"ax",@progbits
	.align	128
        .global         _ZN3nnn10kernel2d_2EPNS_3PP2ES1_S1_
        .type           _ZN3nnn10kernel2d_2EPNS_3PP2ES1_S1_,@function
        .size           _ZN3nnn10kernel2d_2EPNS_3PP2ES1_S1_,(.L_x_5 - _ZN3nnn10kernel2d_2EPNS_3PP2ES1_S1_)
        .other          _ZN3nnn10kernel2d_2EPNS_3PP2ES1_S1_,@"STO_CUDA_ENTRY STV_DEFAULT"
_ZN3nnn10kernel2d_2EPNS_3PP2ES1_S1_:
.text._ZN3nnn10kernel2d_2EPNS_3PP2ES1_S1_:
[----:B------:R-:W-:Y:S01]  /*0000*/  LDC R1, c[0x0][0x37c] ;  /* 0x0000df00ff017b82 */ /* 0x000fe20000000800 */
[----:B------:R-:W0:Y:S07]  /*0010*/  S2R R11, SR_TID.X ;  /* 0x00000000000b7919 */ /* 0x000e2e0000002100 */
[----:B------:R-:W0:Y:S01]  /*0020*/  LDC.64 R2, c[0x0][0x380] ;  /* 0x0000e000ff027b82 */ /* 0x000e220000000a00 */
[----:B------:R-:W1:Y:S07]  /*0030*/  LDCU.64 UR4, c[0x0][0x358] ;  /* 0x00006b00ff0477ac */ /* 0x000e6e0008000a00 */
[----:B------:R-:W2:Y:S08]  /*0040*/  LDC.64 R4, c[0x0][0x388] ;  /* 0x0000e200ff047b82 */ /* 0x000eb00000000a00 */
[----:B------:R-:W3:Y:S01]  /*0050*/  LDC.64 R6, c[0x0][0x390] ;  /* 0x0000e400ff067b82 */ /* 0x000ee20000000a00 */
[----:B0-----:R-:W-:-:S04]  /*0060*/  IMAD.WIDE.U32 R2, R11, 0x8, R2 ;  /* 0x000000080b027825 */ /* 0x001fc800078e0002 */
[C---:B--2---:R-:W-:Y:S01]  /*0070*/  IMAD.WIDE.U32 R4, R11.reuse, 0x8, R4 ;  /* 0x000000080b047825 */ /* 0x044fe200078e0004 */
[----:B-1----:R-:W2:Y:S04]  /*0080*/  LDG.E R0, desc[UR4][R2.64] ;  /* 0x0000000402007981 */ /* 0x002ea8000c1e1900 */
[----:B------:R-:W2:Y:S01]  /*0090*/  LDG.E R9, desc[UR4][R4.64] ;  /* 0x0000000404097981 */ /* 0x000ea2000c1e1900 */
[----:B---3--:R-:W-:Y:S01]  /*00a0*/  IMAD.WIDE.U32 R6, R11, 0x8, R6 ;  /* 0x000000080b067825 */ /* 0x008fe200078e0006 */
[----:B--2---:R-:W-:-:S05]  /*00b0*/  IADD3 R9, PT, PT, R0, R9, RZ ;  /* 0x0000000900097210 */ /* 0x004fca0007ffe0ff */
[----:B------:R-:W-:Y:S04]  /*00c0*/  STG.E desc[UR4][R6.64], R9 ;  /* 0x0000000906007986 */ /* 0x000fe8000c101904 */
[----:B------:R-:W2:Y:S04]  /*00d0*/  LDG.E R0, desc[UR4][R2.64+0x4] ;  /* 0x0000040402007981 */ /* 0x000ea8000c1e1900 */
[----:B------:R-:W2:Y:S02]  /*00e0*/  LDG.E R11, desc[UR4][R4.64+0x4] ;  /* 0x00000404040b7981 */ /* 0x000ea4000c1e1900 */
[----:B--2---:R-:W-:-:S05]  /*00f0*/  IADD3 R11, PT, PT, R0, R11, RZ ;  /* 0x0000000b000b7210 */ /* 0x004fca0007ffe0ff */
[----:B------:R-:W-:Y:S01]  /*0100*/  STG.E desc[UR4][R6.64+0x4], R11 ;  /* 0x0000040b06007986 */ /* 0x000fe2000c101904 */
[----:B------:R-:W-:Y:S05]  /*0110*/  EXIT ;  /* 0x000000000000794d */ /* 0x000fea0003800000 */
.L_x_1:
        /* <DEDUP_REMOVED lines=14> */
.L_x_5:


//--------------------- .text._ZN3nnn12kernel2d_orgEPN4test2P2ES2_S2_ --------------------------
	.section	.text._ZN3nnn12kernel2d_orgEPN4test2P2ES2_S2_,"ax",@progbits
	.align	128
        .global         _ZN3nnn12kernel2d_orgEPN4test2P2ES2_S2_
        .type           _ZN3nnn12kernel2d_orgEPN4test2P2ES2_S2_,@function
        .size           _ZN3nnn12kernel2d_orgEPN4test2P2ES2_S2_,(.L_x_6 - _ZN3nnn12kernel2d_orgEPN4test2P2ES2_S2_)
        .other          _ZN3nnn12kernel2d_orgEPN4test2P2ES2_S2_,@"STO_CUDA_ENTRY STV_DEFAULT"
_ZN3nnn12kernel2d_orgEPN4test2P2ES2_S2_:
.text._ZN3nnn12kernel2d_orgEPN4test2P2ES2_S2_:
        /* <DEDUP_REMOVED lines=18> */
.L_x_2:
        /* <DEDUP_REMOVED lines=14> */
.L_x_6:


//--------------------- .text._ZN3nnn8kernel2dEPN4test2P2ES2_S2_ --------------------------
	.section	.text._ZN3nnn8kernel2dEPN4test2P2ES2_S2_,"ax",@progbits
	.align	128
        .global         _ZN3nnn8kernel2dEPN4test2P2ES2_S2_
        .type           _ZN3nnn8kernel2dEPN4test2P2ES2_S2_,@function
        .size           _ZN3nnn8kernel2dEPN4test2P2ES2_S2_,(.L_x_7 - _ZN3nnn8kernel2dEPN4test2P2ES2_S2_)
        .other          _ZN3nnn8kernel2dEPN4test2P2ES2_S2_,@"STO_CUDA_ENTRY STV_DEFAULT"
_ZN3nnn8kernel2dEPN4test2P2ES2_S2_:
.text._ZN3nnn8kernel2dEPN4test2P2ES2_S2_:
        /* <DEDUP_REMOVED lines=18> */
.L_x_3:
        /* <DEDUP_REMOVED lines=14> */
.L_x_7:


//--------------------- .nv.shared.reserved.0     --------------------------
	.section	.nv.shared.reserved.0,"aw",@nobits
	.weak		__nv_reservedSMEM_offset_0_alias
	.size		__nv_reservedSMEM_offset_0_alias, 0, 64
	.other		__nv_reservedSMEM_offset_0_alias,@"STO_CUDA_RESERVED_SHARED STV_DEFAULT"
__nv_reservedSMEM_offset_0_alias:
	.zero		0
	.zero		64


//--------------------- .nv.constant0._ZN3nnn11kerneel_intEPiS0_S0_ --------------------------
	.section	.nv.constant0._ZN3nnn11kerneel_intEPiS0_S0_,"a",@progbits
	.sectionflags	@""
	.align	4
.nv.constant0._ZN3nnn11kerneel_intEPiS0_S0_:
	.zero		920


//--------------------- .nv.constant0._ZN3nnn10kernel2d_2EPNS_3PP2ES1_S1_ --------------------------
	.section	.nv.constant0._ZN3nnn10kernel2d_2EPNS_3PP2ES1_S1_,"a",@progbits
	.sectionflags	@""
	.align	4
.nv.constant0._ZN3nnn10kernel2d_2EPNS_3PP2ES1_S1_:
	.zero		920


//--------------------- .nv.constant0._ZN3nnn12kernel2d_orgEPN4test2P2ES2_S2_ --------------------------
	.section	.nv.constant0._ZN3nnn12kernel2d_orgEPN4test2P2ES2_S2_,"a",@progbits
	.sectionflags	@""
	.align	4
.nv.constant0._ZN3nnn12kernel2d_orgEPN4test2P2ES2_S2_:
	.zero		920


//--------------------- .nv.constant0._ZN3nnn8kernel2dEPN4test2P2ES2_S2_ --------------------------
	.section	.nv.constant0._ZN3nnn8kernel2dEPN4test2P2ES2_S2_,"a",@progbits
	.sectionflags	@""
	.align	4
.nv.constant0._ZN3nnn8kernel2dEPN4test2P2ES2_S2_:
	.zero		920


//--------------------- SYMBOLS --------------------------

	.type		.nv.reservedSmem.offset0,@object
	.size		.nv.reservedSmem.offset0,0x4
